//
// Generated by NVIDIA NVVM Compiler
//
// Compiler Build ID: CL-36424714
// Cuda compilation tools, release 13.0, V13.0.88
// Based on NVVM 20.0.0
//

.version 9.0
.target sm_100
.address_size 64

	// .globl	_Z12findBlockMinPKiiiPiS1_
.extern .shared .align 16 .b8 shared[];

.visible .entry _Z12findBlockMinPKiiiPiS1_(
	.param .u64 .ptr .align 1 _Z12findBlockMinPKiiiPiS1__param_0,
	.param .u32 _Z12findBlockMinPKiiiPiS1__param_1,
	.param .u32 _Z12findBlockMinPKiiiPiS1__param_2,
	.param .u64 .ptr .align 1 _Z12findBlockMinPKiiiPiS1__param_3,
	.param .u64 .ptr .align 1 _Z12findBlockMinPKiiiPiS1__param_4
)
{
	.reg .pred 	%p<13>;
	.reg .b32 	%r<34>;
	.reg .b64 	%rd<12>;

	ld.param.u64 	%rd1, [_Z12findBlockMinPKiiiPiS1__param_0];
	ld.param.u32 	%r18, [_Z12findBlockMinPKiiiPiS1__param_1];
	ld.param.u32 	%r19, [_Z12findBlockMinPKiiiPiS1__param_2];
	ld.param.u64 	%rd2, [_Z12findBlockMinPKiiiPiS1__param_3];
	ld.param.u64 	%rd3, [_Z12findBlockMinPKiiiPiS1__param_4];
	mov.u32 	%r33, %ntid.x;
	mov.u32 	%r2, %tid.x;
	mov.u32 	%r3, %ctaid.x;
	mad.lo.s32 	%r20, %r3, %r33, %r2;
	add.s32 	%r4, %r20, %r18;
	setp.ge.s32 	%p1, %r4, %r19;
	mov.b32 	%r32, 2147483647;
	mov.b32 	%r31, -1;
	@%p1 bra 	$L__BB0_2;
	cvta.to.global.u64 	%rd4, %rd1;
	mul.wide.s32 	%rd5, %r4, 4;
	add.s64 	%rd6, %rd4, %rd5;
	ld.global.u32 	%r32, [%rd6];
	mov.u32 	%r31, %r4;
$L__BB0_2:
	shl.b32 	%r21, %r33, 2;
	mov.u32 	%r22, shared;
	add.s32 	%r8, %r22, %r21;
	shl.b32 	%r23, %r2, 2;
	add.s32 	%r9, %r22, %r23;
	st.shared.u32 	[%r9], %r32;
	add.s32 	%r10, %r8, %r23;
	st.shared.u32 	[%r10], %r31;
	bar.sync 	0;
	setp.lt.u32 	%p2, %r33, 2;
	@%p2 bra 	$L__BB0_9;
$L__BB0_3:
	mov.u32 	%r11, %r33;
	shr.u32 	%r33, %r11, 1;
	setp.ge.u32 	%p3, %r2, %r33;
	@%p3 bra 	$L__BB0_8;
	ld.shared.u32 	%r13, [%r9];
	shl.b32 	%r24, %r33, 2;
	add.s32 	%r25, %r9, %r24;
	ld.shared.u32 	%r14, [%r25];
	add.s32 	%r26, %r10, %r24;
	ld.shared.u32 	%r15, [%r26];
	setp.lt.s32 	%p4, %r14, %r13;
	@%p4 bra 	$L__BB0_7;
	setp.ne.s32 	%p5, %r14, %r13;
	setp.lt.s32 	%p6, %r15, 0;
	or.pred  	%p7, %p5, %p6;
	@%p7 bra 	$L__BB0_8;
	ld.shared.u32 	%r27, [%r10];
	setp.gt.s32 	%p8, %r27, -1;
	setp.ge.s32 	%p9, %r15, %r27;
	and.pred  	%p10, %p8, %p9;
	@%p10 bra 	$L__BB0_8;
$L__BB0_7:
	st.shared.u32 	[%r9], %r14;
	st.shared.u32 	[%r10], %r15;
$L__BB0_8:
	bar.sync 	0;
	setp.gt.u32 	%p11, %r11, 3;
	@%p11 bra 	$L__BB0_3;
$L__BB0_9:
	setp.ne.s32 	%p12, %r2, 0;
	@%p12 bra 	$L__BB0_11;
	ld.shared.u32 	%r29, [shared];
	cvta.to.global.u64 	%rd7, %rd2;
	mul.wide.u32 	%rd8, %r3, 4;
	add.s64 	%rd9, %rd7, %rd8;
	st.global.u32 	[%rd9], %r29;
	ld.shared.u32 	%r30, [%r8];
	cvta.to.global.u64 	%rd10, %rd3;
	add.s64 	%rd11, %rd10, %rd8;
	st.global.u32 	[%rd11], %r30;
$L__BB0_11:
	ret;

}
	// .globl	_Z12swapElementsPiii
.visible .entry _Z12swapElementsPiii(
	.param .u64 .ptr .align 1 _Z12swapElementsPiii_param_0,
	.param .u32 _Z12swapElementsPiii_param_1,
	.param .u32 _Z12swapElementsPiii_param_2
)
{
	.reg .pred 	%p<4>;
	.reg .b32 	%r<8>;
	.reg .b64 	%rd<7>;

	ld.param.u64 	%rd1, [_Z12swapElementsPiii_param_0];
	ld.param.u32 	%r1, [_Z12swapElementsPiii_param_1];
	ld.param.u32 	%r2, [_Z12swapElementsPiii_param_2];
	mov.u32 	%r3, %tid.x;
	mov.u32 	%r4, %ctaid.x;
	or.b32  	%r5, %r3, %r4;
	setp.ne.s32 	%p1, %r5, 0;
	setp.eq.s32 	%p2, %r1, %r2;
	or.pred  	%p3, %p1, %p2;
	@%p3 bra 	$L__BB1_2;
	cvta.to.global.u64 	%rd2, %rd1;
	mul.wide.s32 	%rd3, %r1, 4;
	add.s64 	%rd4, %rd2, %rd3;
	ld.global.u32 	%r6, [%rd4];
	mul.wide.s32 	%rd5, %r2, 4;
	add.s64 	%rd6, %rd2, %rd5;
	ld.global.u32 	%r7, [%rd6];
	st.global.u32 	[%rd4], %r7;
	st.global.u32 	[%rd6], %r6;
$L__BB1_2:
	ret;

}


// ===== COMPILED SASS (sm_100) =====

	.target	sm_100

	.elftype	@"ET_EXEC"


//--------------------- .note.nv.tkinfo           --------------------------
	.section	.note.nv.tkinfo,"",@"SHT_NOTE"
	.sectionflags	@"SHF_NOTE_NV_TKINFO"
	.tkinfo
        /*0018*/ 	.word	0x00000002
        /*0030*/ 	.string	""
        /*0030*/ 	.string	"ptxas"
        /*0030*/ 	.string	"Cuda compilation tools, release 13.0, V13.0.88"
        /*0030*/ 	.string	"Build cuda_13.0.r13.0/compiler.36424714_0"
        /*0030*/ 	.string	"-arch sm_100 -m 64 "



//--------------------- .note.nv.cuinfo           --------------------------
	.section	.note.nv.cuinfo,"",@"SHT_NOTE"
	.sectionflags	@"SHF_NOTE_NV_CUINFO"
        /*0018*/ 	.short	0x0002
        /*001a*/ 	.short	0x0064
        /*001c*/ 	.short	0x0082
	.zero		2


//--------------------- .nv.info                  --------------------------
	.section	.nv.info,"",@"SHT_CUDA_INFO"
	.align	4


	//----- nvinfo : EIATTR_REGCOUNT
	.align		4
        /*0000*/ 	.byte	0x04, 0x2f
        /*0002*/ 	.short	(.L_1 - .L_0)
	.align		4
.L_0:
        /*0004*/ 	.word	index@(_Z12findBlockMinPKiiiPiS1_)
        /*0008*/ 	.word	0x0000000e


	//----- nvinfo : EIATTR_FRAME_SIZE
	.align		4
.L_1:
        /*000c*/ 	.byte	0x04, 0x11
        /*000e*/ 	.short	(.L_3 - .L_2)
	.align		4
.L_2:
        /*0010*/ 	.word	index@(_Z12findBlockMinPKiiiPiS1_)
        /*0014*/ 	.word	0x00000000


	//----- nvinfo : EIATTR_REGCOUNT
	.align		4
.L_3:
        /*0018*/ 	.byte	0x04, 0x2f
        /*001a*/ 	.short	(.L_5 - .L_4)
	.align		4
.L_4:
        /*001c*/ 	.word	index@(_Z12swapElementsPiii)
        /*0020*/ 	.word	0x0000000c


	//----- nvinfo : EIATTR_FRAME_SIZE
	.align		4
.L_5:
        /*0024*/ 	.byte	0x04, 0x11
        /*0026*/ 	.short	(.L_7 - .L_6)
	.align		4
.L_6:
        /*0028*/ 	.word	index@(_Z12swapElementsPiii)
        /*002c*/ 	.word	0x00000000


	//----- nvinfo : EIATTR_MIN_STACK_SIZE
	.align		4
.L_7:
        /*0030*/ 	.byte	0x04, 0x12
        /*0032*/ 	.short	(.L_9 - .L_8)
	.align		4
.L_8:
        /*0034*/ 	.word	index@(_Z12swapElementsPiii)
        /*0038*/ 	.word	0x00000000


	//----- nvinfo : EIATTR_MIN_STACK_SIZE
	.align		4
.L_9:
        /*003c*/ 	.byte	0x04, 0x12
        /*003e*/ 	.short	(.L_11 - .L_10)
	.align		4
.L_10:
        /*0040*/ 	.word	index@(_Z12findBlockMinPKiiiPiS1_)
        /*0044*/ 	.word	0x00000000
.L_11:


//--------------------- .nv.compat                --------------------------
	.section	.nv.compat,"",@"SHT_CUDA_COMPAT_INFO"
	.align	4
        /*0000*/ 	.byte	0x02, 0x09, 0x00, 0x00, 0x02, 0x02, 0x01, 0x00, 0x02, 0x05, 0x05, 0x00, 0x03, 0x07, 0x01, 0x01
        /*0010*/ 	.byte	0x02, 0x03, 0x00, 0x00, 0x02, 0x06, 0x01, 0x00, 0x04, 0x0b, 0x08, 0x00, 0x09, 0x00, 0x00, 0x00
        /*0020*/ 	.byte	0x00, 0x00, 0x00, 0x00


//--------------------- .nv.info._Z12swapElementsPiii --------------------------
	.section	.nv.info._Z12swapElementsPiii,"",@"SHT_CUDA_INFO"
	.sectionflags	@""
	.align	4


	//----- nvinfo : EIATTR_CUDA_API_VERSION
	.align		4
        /*0000*/ 	.byte	0x04, 0x37
        /*0002*/ 	.short	(.L_13 - .L_12)
.L_12:
        /*0004*/ 	.word	0x00000082


	//----- nvinfo : EIATTR_KPARAM_INFO
	.align		4
.L_13:
        /*0008*/ 	.byte	0x04, 0x17
        /*000a*/ 	.short	(.L_15 - .L_14)
.L_14:
        /*000c*/ 	.word	0x00000000
        /*0010*/ 	.short	0x0002
        /*0012*/ 	.short	0x000c
        /*0014*/ 	.byte	0x00, 0xf0, 0x11, 0x00


	//----- nvinfo : EIATTR_KPARAM_INFO
	.align		4
.L_15:
        /*0018*/ 	.byte	0x04, 0x17
        /*001a*/ 	.short	(.L_17 - .L_16)
.L_16:
        /*001c*/ 	.word	0x00000000
        /*0020*/ 	.short	0x0001
        /*0022*/ 	.short	0x0008
        /*0024*/ 	.byte	0x00, 0xf0, 0x11, 0x00


	//----- nvinfo : EIATTR_KPARAM_INFO
	.align		4
.L_17:
        /*0028*/ 	.byte	0x04, 0x17
        /*002a*/ 	.short	(.L_19 - .L_18)
.L_18:
        /*002c*/ 	.word	0x00000000
        /*0030*/ 	.short	0x0000
        /*0032*/ 	.short	0x0000
        /*0034*/ 	.byte	0x00, 0xf5, 0x21, 0x00


	//----- nvinfo : EIATTR_SPARSE_MMA_MASK
	.align		4
.L_19:
        /*0038*/ 	.byte	0x03, 0x50
        /*003a*/ 	.short	0x0000


	//----- nvinfo : EIATTR_MAXREG_COUNT
	.align		4
        /*003c*/ 	.byte	0x03, 0x1b
        /*003e*/ 	.short	0x00ff


	//----- nvinfo : EIATTR_MERCURY_ISA_VERSION
	.align		4
        /*0040*/ 	.byte	0x03, 0x5f
        /*0042*/ 	.short	0x0101


	//----- nvinfo : EIATTR_VRC_CTA_INIT_COUNT
	.align		4
        /*0044*/ 	.byte	0x02, 0x4a
	.zero		1
	.zero		1


	//----- nvinfo : EIATTR_EXIT_INSTR_OFFSETS
	.align		4
        /*0048*/ 	.byte	0x04, 0x1c
        /*004a*/ 	.short	(.L_21 - .L_20)


	//   ....[0]....
.L_20:
        /*004c*/ 	.word	0x00000060


	//   ....[1]....
        /*0050*/ 	.word	0x000000f0


	//----- nvinfo : EIATTR_CBANK_PARAM_SIZE
	.align		4
.L_21:
        /*0054*/ 	.byte	0x03, 0x19
        /*0056*/ 	.short	0x0010


	//----- nvinfo : EIATTR_PARAM_CBANK
	.align		4
        /*0058*/ 	.byte	0x04, 0x0a
        /*005a*/ 	.short	(.L_23 - .L_22)
	.align		4
.L_22:
        /*005c*/ 	.word	index@(.nv.constant0._Z12swapElementsPiii)
        /*0060*/ 	.short	0x0380
        /*0062*/ 	.short	0x0010


	//----- nvinfo : EIATTR_SW_WAR
	.align		4
.L_23:
        /*0064*/ 	.byte	0x04, 0x36
        /*0066*/ 	.short	(.L_25 - .L_24)
.L_24:
        /*0068*/ 	.word	0x00000008
.L_25:


//--------------------- .nv.info._Z12findBlockMinPKiiiPiS1_ --------------------------
	.section	.nv.info._Z12findBlockMinPKiiiPiS1_,"",@"SHT_CUDA_INFO"
	.sectionflags	@""
	.align	4


	//----- nvinfo : EIATTR_CUDA_API_VERSION
	.align		4
        /*0000*/ 	.byte	0x04, 0x37
        /*0002*/ 	.short	(.L_27 - .L_26)
.L_26:
        /*0004*/ 	.word	0x00000082


	//----- nvinfo : EIATTR_KPARAM_INFO
	.align		4
.L_27:
        /*0008*/ 	.byte	0x04, 0x17
        /*000a*/ 	.short	(.L_29 - .L_28)
.L_28:
        /*000c*/ 	.word	0x00000000
        /*0010*/ 	.short	0x0004
        /*0012*/ 	.short	0x0018
        /*0014*/ 	.byte	0x00, 0xf5, 0x21, 0x00


	//----- nvinfo : EIATTR_KPARAM_INFO
	.align		4
.L_29:
        /*0018*/ 	.byte	0x04, 0x17
        /*001a*/ 	.short	(.L_31 - .L_30)
.L_30:
        /*001c*/ 	.word	0x00000000
        /*0020*/ 	.short	0x0003
        /*0022*/ 	.short	0x0010
        /*0024*/ 	.byte	0x00, 0xf5, 0x21, 0x00


	//----- nvinfo : EIATTR_KPARAM_INFO
	.align		4
.L_31:
        /*0028*/ 	.byte	0x04, 0x17
        /*002a*/ 	.short	(.L_33 - .L_32)
.L_32:
        /*002c*/ 	.word	0x00000000
        /*0030*/ 	.short	0x0002
        /*0032*/ 	.short	0x000c
        /*0034*/ 	.byte	0x00, 0xf0, 0x11, 0x00


	//----- nvinfo : EIATTR_KPARAM_INFO
	.align		4
.L_33:
        /*0038*/ 	.byte	0x04, 0x17
        /*003a*/ 	.short	(.L_35 - .L_34)
.L_34:
        /*003c*/ 	.word	0x00000000
        /*0040*/ 	.short	0x0001
        /*0042*/ 	.short	0x0008
        /*0044*/ 	.byte	0x00, 0xf0, 0x11, 0x00


	//----- nvinfo : EIATTR_KPARAM_INFO
	.align		4
.L_35:
        /*0048*/ 	.byte	0x04, 0x17
        /*004a*/ 	.short	(.L_37 - .L_36)
.L_36:
        /*004c*/ 	.word	0x00000000
        /*0050*/ 	.short	0x0000
        /*0052*/ 	.short	0x0000
        /*0054*/ 	.byte	0x00, 0xf5, 0x21, 0x00


	//----- nvinfo : EIATTR_SPARSE_MMA_MASK
	.align		4
.L_37:
        /*0058*/ 	.byte	0x03, 0x50
        /*005a*/ 	.short	0x0000


	//----- nvinfo : EIATTR_MAXREG_COUNT
	.align		4
        /*005c*/ 	.byte	0x03, 0x1b
        /*005e*/ 	.short	0x00ff


	//----- nvinfo : EIATTR_NUM_BARRIERS
	.align		4
        /*0060*/ 	.byte	0x02, 0x4c
        /*0062*/ 	.byte	0x01
	.zero		1


	//----- nvinfo : EIATTR_MERCURY_ISA_VERSION
	.align		4
        /*0064*/ 	.byte	0x03, 0x5f
        /*0066*/ 	.short	0x0101


	//----- nvinfo : EIATTR_VRC_CTA_INIT_COUNT
	.align		4
        /*0068*/ 	.byte	0x02, 0x4a
	.zero		1
	.zero		1


	//----- nvinfo : EIATTR_EXIT_INSTR_OFFSETS
	.align		4
        /*006c*/ 	.byte	0x04, 0x1c
        /*006e*/ 	.short	(.L_39 - .L_38)


	//   ....[0]....
.L_38:
        /*0070*/ 	.word	0x000003a0


	//   ....[1]....
        /*0074*/ 	.word	0x00000460


	//----- nvinfo : EIATTR_CRS_STACK_SIZE
	.align		4
.L_39:
        /*0078*/ 	.byte	0x04, 0x1e
        /*007a*/ 	.short	(.L_41 - .L_40)
.L_40:
        /*007c*/ 	.word	0x00000000


	//----- nvinfo : EIATTR_CBANK_PARAM_SIZE
	.align		4
.L_41:
        /*0080*/ 	.byte	0x03, 0x19
        /*0082*/ 	.short	0x0020


	//----- nvinfo : EIATTR_PARAM_CBANK
	.align		4
        /*0084*/ 	.byte	0x04, 0x0a
        /*0086*/ 	.short	(.L_43 - .L_42)
	.align		4
.L_42:
        /*0088*/ 	.word	index@(.nv.constant0._Z12findBlockMinPKiiiPiS1_)
        /*008c*/ 	.short	0x0380
        /*008e*/ 	.short	0x0020


	//----- nvinfo : EIATTR_SW_WAR
	.align		4
.L_43:
        /*0090*/ 	.byte	0x04, 0x36
        /*0092*/ 	.short	(.L_45 - .L_44)
.L_44:
        /*0094*/ 	.word	0x00000008
.L_45:


//--------------------- .nv.callgraph             --------------------------
	.section	.nv.callgraph,"",@"SHT_CUDA_CALLGRAPH"
	.align	4
	.sectionentsize	8
	.align		4
        /*0000*/ 	.word	0x00000000
	.align		4
        /*0004*/ 	.word	0xffffffff
	.align		4
        /*0008*/ 	.word	0x00000000
	.align		4
        /*000c*/ 	.word	0xfffffffe
	.align		4
        /*0010*/ 	.word	0x00000000
	.align		4
        /*0014*/ 	.word	0xfffffffd
	.align		4
        /*0018*/ 	.word	0x00000000
	.align		4
        /*001c*/ 	.word	0xfffffffc


//--------------------- .text._Z12swapElementsPiii --------------------------
	.section	.text._Z12swapElementsPiii,"ax",@progbits
	.align	128
        .global         _Z12swapElementsPiii
        .type           _Z12swapElementsPiii,@function
        .size           _Z12swapElementsPiii,(.L_x_8 - _Z12swapElementsPiii)
        .other          _Z12swapElementsPiii,@"STO_CUDA_ENTRY STV_DEFAULT"
_Z12swapElementsPiii:
.text._Z12swapElementsPiii:
[----:B------:R-:W-:Y:S01]  /*0000*/  LDC R1, c[0x0][0x37c] ;  /* 0x0000df00ff017b82 */ /* 0x000fe20000000800 */
[----:B------:R-:W0:Y:S07]  /*0010*/  S2R R0, SR_TID.X ;  /* 0x0000000000007919 */ /* 0x000e2e0000002100 */
[----:B------:R-:W0:Y:S08]  /*0020*/  S2UR UR4, SR_CTAID.X ;  /* 0x00000000000479c3 */ /* 0x000e300000002500 */
[----:B------:R-:W1:Y:S01]  /*0030*/  LDC.64 R6, c[0x0][0x388] ;  /* 0x0000e200ff067b82 */ /* 0x000e620000000a00 */
[----:B0-----:R-:W-:-:S04]  /*0040*/  LOP3.LUT P0, RZ, R0, UR4, RZ, 0xfc, !PT ;  /* 0x0000000400ff7c12 */ /* 0x001fc8000f80fcff */
[----:B-1----:R-:W-:-:S13]  /*0050*/  ISETP.EQ.OR P0, PT, R6, R7, P0 ;  /* 0x000000070600720c */ /* 0x002fda0000702670 */
[----:B------:R-:W-:Y:S05]  /*0060*/  @P0 EXIT ;  /* 0x000000000000094d */ /* 0x000fea0003800000 */
[----:B------:R-:W0:Y:S01]  /*0070*/  LDC.64 R2, c[0x0][0x380] ;  /* 0x0000e000ff027b82 */ /* 0x000e220000000a00 */
[----:B------:R-:W1:Y:S01]  /*0080*/  LDCU.64 UR4, c[0x0][0x358] ;  /* 0x00006b00ff0477ac */ /* 0x000e620008000a00 */
[----:B0-----:R-:W-:-:S04]  /*0090*/  IMAD.WIDE R4, R7, 0x4, R2 ;  /* 0x0000000407047825 */ /* 0x001fc800078e0202 */
[----:B------:R-:W-:Y:S01]  /*00a0*/  IMAD.WIDE R2, R6, 0x4, R2 ;  /* 0x0000000406027825 */ /* 0x000fe200078e0202 */
[----:B-1----:R-:W2:Y:S04]  /*00b0*/  LDG.E R9, desc[UR4][R4.64] ;  /* 0x0000000404097981 */ /* 0x002ea8000c1e1900 */
[----:B------:R-:W3:Y:S04]  /*00c0*/  LDG.E R7, desc[UR4][R2.64] ;  /* 0x0000000402077981 */ /* 0x000ee8000c1e1900 */
[----:B--2---:R-:W-:Y:S04]  /*00d0*/  STG.E desc[UR4][R2.64], R9 ;  /* 0x0000000902007986 */ /* 0x004fe8000c101904 */
[----:B---3--:R-:W-:Y:S01]  /*00e0*/  STG.E desc[UR4][R4.64], R7 ;  /* 0x0000000704007986 */ /* 0x008fe2000c101904 */
[----:B------:R-:W-:Y:S05]  /*00f0*/  EXIT ;  /* 0x000000000000794d */ /* 0x000fea0003800000 */
.L_x_0:
[----:B------:R-:W-:-:S00]  /*0100*/  BRA `(.L_x_0) ;  /* 0xfffffffc00fc7947 */ /* 0x000fc0000383ffff */
[----:B------:R-:W-:-:S00]  /*0110*/  NOP ;  /* 0x0000000000007918 */ /* 0x000fc00000000000 */
        /* <DEDUP_REMOVED lines=14> */
.L_x_8:


//--------------------- .text._Z12findBlockMinPKiiiPiS1_ --------------------------
	.section	.text._Z12findBlockMinPKiiiPiS1_,"ax",@progbits
	.align	128
        .global         _Z12findBlockMinPKiiiPiS1_
        .type           _Z12findBlockMinPKiiiPiS1_,@function
        .size           _Z12findBlockMinPKiiiPiS1_,(.L_x_9 - _Z12findBlockMinPKiiiPiS1_)
        .other          _Z12findBlockMinPKiiiPiS1_,@"STO_CUDA_ENTRY STV_DEFAULT"
_Z12findBlockMinPKiiiPiS1_:
.text._Z12findBlockMinPKiiiPiS1_:
[----:B------:R-:W-:Y:S01]  /*0000*/  LDC R1, c[0x0][0x37c] ;  /* 0x0000df00ff017b82 */ /* 0x000fe20000000800 */
[----:B------:R-:W0:Y:S01]  /*0010*/  S2R R11, SR_TID.X ;  /* 0x00000000000b7919 */ /* 0x000e220000002100 */
[----:B------:R-:W0:Y:S01]  /*0020*/  LDCU UR4, c[0x0][0x360] ;  /* 0x00006c00ff0477ac */ /* 0x000e220008000800 */
[----:B------:R-:W-:Y:S01]  /*0030*/  IMAD.MOV.U32 R6, RZ, RZ, 0x7fffffff ;  /* 0x7fffffffff067424 */ /* 0x000fe200078e00ff */
[----:B------:R-:W0:Y:S01]  /*0040*/  S2R R0, SR_CTAID.X ;  /* 0x0000000000007919 */ /* 0x000e220000002500 */
[----:B------:R-:W1:Y:S01]  /*0050*/  LDCU.64 UR6, c[0x0][0x388] ;  /* 0x00007100ff0677ac */ /* 0x000e620008000a00 */
[----:B0-----:R-:W-:-:S04]  /*0060*/  IMAD R2, R0, UR4, R11 ;  /* 0x0000000400027c24 */ /* 0x001fc8000f8e020b */
[----:B-1----:R-:W-:-:S05]  /*0070*/  VIADD R5, R2, UR6 ;  /* 0x0000000602057c36 */ /* 0x002fca0008000000 */
[----:B------:R-:W-:Y:S01]  /*0080*/  ISETP.GE.AND P0, PT, R5, UR7, PT ;  /* 0x0000000705007c0c */ /* 0x000fe2000bf06270 */
[----:B------:R-:W0:-:S12]  /*0090*/  LDCU.64 UR6, c[0x0][0x358] ;  /* 0x00006b00ff0677ac */ /* 0x000e180008000a00 */
[----:B------:R-:W1:Y:S02]  /*00a0*/  @!P0 LDC.64 R2, c[0x0][0x380] ;  /* 0x0000e000ff028b82 */ /* 0x000e640000000a00 */
[----:B-1----:R-:W-:-:S05]  /*00b0*/  @!P0 IMAD.WIDE R2, R5, 0x4, R2 ;  /* 0x0000000405028825 */ /* 0x002fca00078e0202 */
[----:B0-----:R-:W2:Y:S01]  /*00c0*/  @!P0 LDG.E R6, desc[UR6][R2.64] ;  /* 0x0000000602068981 */ /* 0x001ea2000c1e1900 */
[----:B------:R-:W-:Y:S01]  /*00d0*/  MOV R4, 0x400 ;  /* 0x0000040000047802 */ /* 0x000fe20000000f00 */
[----:B------:R-:W-:Y:S01]  /*00e0*/  IMAD.MOV.U32 R7, RZ, RZ, -0x1 ;  /* 0xffffffffff077424 */ /* 0x000fe200078e00ff */
[----:B------:R-:W-:Y:S01]  /*00f0*/  @!P0 MOV R7, R5 ;  /* 0x0000000500078202 */ /* 0x000fe20000000f00 */
[----:B------:R-:W0:Y:S02]  /*0100*/  S2R R9, SR_CgaCtaId ;  /* 0x0000000000097919 */ /* 0x000e240000008800 */
[----:B0-----:R-:W-:Y:S01]  /*0110*/  LEA R9, R9, R4, 0x18 ;  /* 0x0000000409097211 */ /* 0x001fe200078ec0ff */
[----:B------:R-:W-:-:S04]  /*0120*/  IMAD.U32 R4, RZ, RZ, UR4 ;  /* 0x00000004ff047e24 */ /* 0x000fc8000f8e00ff */
[C-C-:B------:R-:W-:Y:S01]  /*0130*/  IMAD R8, R4.reuse, 0x4, R9.reuse ;  /* 0x0000000404087824 */ /* 0x140fe200078e0209 */
[----:B------:R-:W-:Y:S01]  /*0140*/  ISETP.GE.U32.AND P0, PT, R4, 0x2, PT ;  /* 0x000000020400780c */ /* 0x000fe20003f06070 */
[C---:B------:R-:W-:Y:S02]  /*0150*/  IMAD R9, R11.reuse, 0x4, R9 ;  /* 0x000000040b097824 */ /* 0x040fe400078e0209 */
[----:B------:R-:W-:-:S03]  /*0160*/  IMAD R10, R11, 0x4, R8 ;  /* 0x000000040b0a7824 */ /* 0x000fc600078e0208 */
[----:B--2---:R0:W-:Y:S04]  /*0170*/  STS [R9], R6 ;  /* 0x0000000609007388 */ /* 0x0041e80000000800 */
[----:B------:R0:W-:Y:S01]  /*0180*/  STS [R10], R7 ;  /* 0x000000070a007388 */ /* 0x0001e20000000800 */
[----:B------:R-:W-:Y:S06]  /*0190*/  BAR.SYNC.DEFER_BLOCKING 0x0 ;  /* 0x0000000000007b1d */ /* 0x000fec0000010000 */
[----:B------:R-:W-:Y:S05]  /*01a0*/  @!P0 BRA `(.L_x_1) ;  /* 0x0000000000788947 */ /* 0x000fea0003800000 */
.L_x_6:
[--C-:B0-----:R-:W-:Y:S01]  /*01b0*/  IMAD.MOV.U32 R6, RZ, RZ, R4.reuse ;  /* 0x000000ffff067224 */ /* 0x101fe200078e0004 */
[----:B------:R-:W-:Y:S01]  /*01c0*/  SHF.R.U32.HI R4, RZ, 0x1, R4 ;  /* 0x00000001ff047819 */ /* 0x000fe20000011604 */
[----:B------:R-:W-:Y:S03]  /*01d0*/  BSSY.RECONVERGENT B0, `(.L_x_2) ;  /* 0x0000017000007945 */ /* 0x000fe60003800200 */
[----:B------:R-:W-:-:S13]  /*01e0*/  ISETP.GE.U32.AND P0, PT, R11, R4, PT ;  /* 0x000000040b00720c */ /* 0x000fda0003f06070 */
[----:B------:R-:W-:Y:S05]  /*01f0*/  @P0 BRA `(.L_x_3) ;  /* 0x0000000000500947 */ /* 0x000fea0003800000 */
[C---:B------:R-:W-:Y:S01]  /*0200*/  LEA R3, R4.reuse, R9, 0x2 ;  /* 0x0000000904037211 */ /* 0x040fe200078e10ff */
[----:B------:R-:W-:Y:S01]  /*0210*/  LDS R2, [R9] ;  /* 0x0000000009027984 */ /* 0x000fe20000000800 */
[----:B------:R-:W-:Y:S01]  /*0220*/  IMAD R5, R4, 0x4, R10 ;  /* 0x0000000404057824 */ /* 0x000fe200078e020a */
[----:B------:R-:W-:Y:S03]  /*0230*/  BSSY.RELIABLE B1, `(.L_x_4) ;  /* 0x000000e000017945 */ /* 0x000fe60003800100 */
[----:B------:R-:W0:Y:S04]  /*0240*/  LDS R3, [R3] ;  /* 0x0000000003037984 */ /* 0x000e280000000800 */
[----:B------:R-:W1:Y:S01]  /*0250*/  LDS R5, [R5] ;  /* 0x0000000005057984 */ /* 0x000e620000000800 */
[----:B0-----:R-:W-:-:S13]  /*0260*/  ISETP.GE.AND P0, PT, R3, R2, PT ;  /* 0x000000020300720c */ /* 0x001fda0003f06270 */
[----:B-1----:R-:W-:Y:S05]  /*0270*/  @!P0 BRA `(.L_x_5) ;  /* 0x0000000000248947 */ /* 0x002fea0003800000 */
[----:B------:R-:W-:-:S04]  /*0280*/  ISETP.GE.AND P0, PT, R5, RZ, PT ;  /* 0x000000ff0500720c */ /* 0x000fc80003f06270 */
[----:B------:R-:W-:-:S13]  /*0290*/  ISETP.NE.OR P0, PT, R3, R2, !P0 ;  /* 0x000000020300720c */ /* 0x000fda0004705670 */
[----:B------:R-:W-:Y:S05]  /*02a0*/  @P0 BREAK.RELIABLE B1 ;  /* 0x0000000000010942 */ /* 0x000fea0003800100 */
[----:B------:R-:W-:Y:S05]  /*02b0*/  @P0 BRA `(.L_x_3) ;  /* 0x0000000000200947 */ /* 0x000fea0003800000 */
[----:B------:R-:W0:Y:S02]  /*02c0*/  LDS R2, [R10] ;  /* 0x000000000a027984 */ /* 0x000e240000000800 */
[----:B0-----:R-:W-:Y:S02]  /*02d0*/  ISETP.GE.AND P0, PT, R5, R2, PT ;  /* 0x000000020500720c */ /* 0x001fe40003f06270 */
[----:B------:R-:W-:-:S13]  /*02e0*/  ISETP.GT.AND P1, PT, R2, -0x1, PT ;  /* 0xffffffff0200780c */ /* 0x000fda0003f24270 */
[----:B------:R-:W-:Y:S05]  /*02f0*/  @P0 BREAK.RELIABLE P1, B1 ;  /* 0x0000000000010942 */ /* 0x000fea0000800100 */
[----:B------:R-:W-:Y:S05]  /*0300*/  @P0 BRA P1, `(.L_x_3) ;  /* 0x00000000000c0947 */ /* 0x000fea0000800000 */
.L_x_5:
[----:B------:R-:W-:Y:S05]  /*0310*/  BSYNC.RELIABLE B1 ;  /* 0x0000000000017941 */ /* 0x000fea0003800100 */
.L_x_4:
[----:B------:R0:W-:Y:S04]  /*0320*/  STS [R9], R3 ;  /* 0x0000000309007388 */ /* 0x0001e80000000800 */
[----:B------:R0:W-:Y:S02]  /*0330*/  STS [R10], R5 ;  /* 0x000000050a007388 */ /* 0x0001e40000000800 */
.L_x_3:
[----:B------:R-:W-:Y:S05]  /*0340*/  BSYNC.RECONVERGENT B0 ;  /* 0x0000000000007941 */ /* 0x000fea0003800200 */
.L_x_2:
[----:B------:R-:W-:Y:S05]  /*0350*/  WARPSYNC.ALL ;  /* 0x0000000000007948 */ /* 0x000fea0003800000 */
[----:B------:R-:W-:Y:S01]  /*0360*/  BAR.SYNC.DEFER_BLOCKING 0x0 ;  /* 0x0000000000007b1d */ /* 0x000fe20000010000 */
[----:B------:R-:W-:-:S13]  /*0370*/  ISETP.GT.U32.AND P0, PT, R6, 0x3, PT ;  /* 0x000000030600780c */ /* 0x000fda0003f04070 */
[----:B------:R-:W-:Y:S05]  /*0380*/  @P0 BRA `(.L_x_6) ;  /* 0xfffffffc00880947 */ /* 0x000fea000383ffff */
.L_x_1:
[----:B------:R-:W-:-:S13]  /*0390*/  ISETP.NE.AND P0, PT, R11, RZ, PT ;  /* 0x000000ff0b00720c */ /* 0x000fda0003f05270 */
[----:B------:R-:W-:Y:S05]  /*03a0*/  @P0 EXIT ;  /* 0x000000000000094d */ /* 0x000fea0003800000 */
[----:B------:R-:W1:Y:S01]  /*03b0*/  S2UR UR5, SR_CgaCtaId ;  /* 0x00000000000579c3 */ /* 0x000e620000008800 */
[----:B------:R-:W-:Y:S01]  /*03c0*/  UMOV UR4, 0x400 ;  /* 0x0000040000047882 */ /* 0x000fe20000000000 */
[----:B0-----:R-:W-:Y:S06]  /*03d0*/  LDS R9, [R8] ;  /* 0x0000000008097984 */ /* 0x001fec0000000800 */
[----:B------:R-:W0:Y:S08]  /*03e0*/  LDC.64 R2, c[0x0][0x390] ;  /* 0x0000e400ff027b82 */ /* 0x000e300000000a00 */
[----:B------:R-:W2:Y:S01]  /*03f0*/  LDC.64 R4, c[0x0][0x398] ;  /* 0x0000e600ff047b82 */ /* 0x000ea20000000a00 */
[----:B-1----:R-:W-:Y:S01]  /*0400*/  ULEA UR4, UR5, UR4, 0x18 ;  /* 0x0000000405047291 */ /* 0x002fe2000f8ec0ff */
[----:B0-----:R-:W-:-:S08]  /*0410*/  IMAD.WIDE.U32 R2, R0, 0x4, R2 ;  /* 0x0000000400027825 */ /* 0x001fd000078e0002 */
[----:B------:R-:W0:Y:S01]  /*0420*/  LDS R7, [UR4] ;  /* 0x00000004ff077984 */ /* 0x000e220008000800 */
[----:B--2---:R-:W-:-:S03]  /*0430*/  IMAD.WIDE.U32 R4, R0, 0x4, R4 ;  /* 0x0000000400047825 */ /* 0x004fc600078e0004 */
[----:B0-----:R-:W-:Y:S04]  /*0440*/  STG.E desc[UR6][R2.64], R7 ;  /* 0x0000000702007986 */ /* 0x001fe8000c101906 */
[----:B------:R-:W-:Y:S01]  /*0450*/  STG.E desc[UR6][R4.64], R9 ;  /* 0x0000000904007986 */ /* 0x000fe2000c101906 */
[----:B------:R-:W-:Y:S05]  /*0460*/  EXIT ;  /* 0x000000000000794d */ /* 0x000fea0003800000 */
.L_x_7:
        /* <DEDUP_REMOVED lines=9> */
.L_x_9:


//--------------------- .nv.shared._Z12swapElementsPiii --------------------------
	.section	.nv.shared._Z12swapElementsPiii,"aw",@nobits
	.sectionflags	@""
	.align	16
	.zero		1024


//--------------------- .nv.shared.reserved.0     --------------------------
	.section	.nv.shared.reserved.0,"aw",@nobits
	.weak		__nv_reservedSMEM_offset_0_alias
	.size		__nv_reservedSMEM_offset_0_alias, 0, 64
	.other		__nv_reservedSMEM_offset_0_alias,@"STO_CUDA_RESERVED_SHARED STV_DEFAULT"
__nv_reservedSMEM_offset_0_alias:
	.zero		0
	.zero		64


//--------------------- .nv.shared._Z12findBlockMinPKiiiPiS1_ --------------------------
	.section	.nv.shared._Z12findBlockMinPKiiiPiS1_,"aw",@nobits
	.sectionflags	@""
	.align	16
	.zero		1024


//--------------------- .nv.constant0._Z12swapElementsPiii --------------------------
	.section	.nv.constant0._Z12swapElementsPiii,"a",@progbits
	.sectionflags	@""
	.align	4
.nv.constant0._Z12swapElementsPiii:
	.zero		912


//--------------------- .nv.constant0._Z12findBlockMinPKiiiPiS1_ --------------------------
	.section	.nv.constant0._Z12findBlockMinPKiiiPiS1_,"a",@progbits
	.sectionflags	@""
	.align	4
.nv.constant0._Z12findBlockMinPKiiiPiS1_:
	.zero		928


//--------------------- SYMBOLS --------------------------

	.type		.nv.reservedSmem.offset0,@object
	.size		.nv.reservedSmem.offset0,0x4
	.type		.nv.reservedSmem.cap,@object
	.size		.nv.reservedSmem.cap,0x4
